//
// Generated by NVIDIA NVVM Compiler
//
// Compiler Build ID: CL-36424714
// Cuda compilation tools, release 13.0, V13.0.88
// Based on NVVM 20.0.0
//

.version 9.0
.target sm_100
.address_size 64

	// .globl	_Z6kernelPiS_S_

.visible .entry _Z6kernelPiS_S_(
	.param .u64 .ptr .align 1 _Z6kernelPiS_S__param_0,
	.param .u64 .ptr .align 1 _Z6kernelPiS_S__param_1,
	.param .u64 .ptr .align 1 _Z6kernelPiS_S__param_2
)
{
	.reg .b32 	%r<8>;
	.reg .b64 	%rd<11>;

	ld.param.u64 	%rd1, [_Z6kernelPiS_S__param_0];
	ld.param.u64 	%rd2, [_Z6kernelPiS_S__param_1];
	ld.param.u64 	%rd3, [_Z6kernelPiS_S__param_2];
	cvta.to.global.u64 	%rd4, %rd3;
	cvta.to.global.u64 	%rd5, %rd2;
	cvta.to.global.u64 	%rd6, %rd1;
	mov.u32 	%r1, %ctaid.x;
	mov.u32 	%r2, %ntid.x;
	mov.u32 	%r3, %tid.x;
	mad.lo.s32 	%r4, %r1, %r2, %r3;
	mul.wide.s32 	%rd7, %r4, 4;
	add.s64 	%rd8, %rd6, %rd7;
	ld.global.u32 	%r5, [%rd8];
	add.s64 	%rd9, %rd5, %rd7;
	ld.global.u32 	%r6, [%rd9];
	add.s32 	%r7, %r6, %r5;
	add.s64 	%rd10, %rd4, %rd7;
	st.global.u32 	[%rd10], %r7;
	ret;

}


// ===== COMPILED SASS (sm_100) =====

	.target	sm_100

	.elftype	@"ET_EXEC"


//--------------------- .note.nv.tkinfo           --------------------------
	.section	.note.nv.tkinfo,"",@"SHT_NOTE"
	.sectionflags	@"SHF_NOTE_NV_TKINFO"
	.tkinfo
        /*0018*/ 	.word	0x00000002
        /*0030*/ 	.string	""
        /*0030*/ 	.string	"ptxas"
        /*0030*/ 	.string	"Cuda compilation tools, release 13.0, V13.0.88"
        /*0030*/ 	.string	"Build cuda_13.0.r13.0/compiler.36424714_0"
        /*0030*/ 	.string	"-arch sm_100 -m 64 "



//--------------------- .note.nv.cuinfo           --------------------------
	.section	.note.nv.cuinfo,"",@"SHT_NOTE"
	.sectionflags	@"SHF_NOTE_NV_CUINFO"
        /*0018*/ 	.short	0x0002
        /*001a*/ 	.short	0x0064
        /*001c*/ 	.short	0x0082
	.zero		2


//--------------------- .nv.info                  --------------------------
	.section	.nv.info,"",@"SHT_CUDA_INFO"
	.align	4


	//----- nvinfo : EIATTR_REGCOUNT
	.align		4
        /*0000*/ 	.byte	0x04, 0x2f
        /*0002*/ 	.short	(.L_1 - .L_0)
	.align		4
.L_0:
        /*0004*/ 	.word	index@(_Z6kernelPiS_S_)
        /*0008*/ 	.word	0x0000000c


	//----- nvinfo : EIATTR_FRAME_SIZE
	.align		4
.L_1:
        /*000c*/ 	.byte	0x04, 0x11
        /*000e*/ 	.short	(.L_3 - .L_2)
	.align		4
.L_2:
        /*0010*/ 	.word	index@(_Z6kernelPiS_S_)
        /*0014*/ 	.word	0x00000000


	//----- nvinfo : EIATTR_MIN_STACK_SIZE
	.align		4
.L_3:
        /*0018*/ 	.byte	0x04, 0x12
        /*001a*/ 	.short	(.L_5 - .L_4)
	.align		4
.L_4:
        /*001c*/ 	.word	index@(_Z6kernelPiS_S_)
        /*0020*/ 	.word	0x00000000
.L_5:


//--------------------- .nv.compat                --------------------------
	.section	.nv.compat,"",@"SHT_CUDA_COMPAT_INFO"
	.align	4
        /*0000*/ 	.byte	0x02, 0x09, 0x00, 0x00, 0x02, 0x02, 0x01, 0x00, 0x02, 0x05, 0x05, 0x00, 0x03, 0x07, 0x01, 0x01
        /*0010*/ 	.byte	0x02, 0x03, 0x00, 0x00, 0x02, 0x06, 0x01, 0x00, 0x04, 0x0b, 0x08, 0x00, 0x09, 0x00, 0x00, 0x00
        /*0020*/ 	.byte	0x00, 0x00, 0x00, 0x00


//--------------------- .nv.info._Z6kernelPiS_S_  --------------------------
	.section	.nv.info._Z6kernelPiS_S_,"",@"SHT_CUDA_INFO"
	.sectionflags	@""
	.align	4


	//----- nvinfo : EIATTR_CUDA_API_VERSION
	.align		4
        /*0000*/ 	.byte	0x04, 0x37
        /*0002*/ 	.short	(.L_7 - .L_6)
.L_6:
        /*0004*/ 	.word	0x00000082


	//----- nvinfo : EIATTR_KPARAM_INFO
	.align		4
.L_7:
        /*0008*/ 	.byte	0x04, 0x17
        /*000a*/ 	.short	(.L_9 - .L_8)
.L_8:
        /*000c*/ 	.word	0x00000000
        /*0010*/ 	.short	0x0002
        /*0012*/ 	.short	0x0010
        /*0014*/ 	.byte	0x00, 0xf5, 0x21, 0x00


	//----- nvinfo : EIATTR_KPARAM_INFO
	.align		4
.L_9:
        /*0018*/ 	.byte	0x04, 0x17
        /*001a*/ 	.short	(.L_11 - .L_10)
.L_10:
        /*001c*/ 	.word	0x00000000
        /*0020*/ 	.short	0x0001
        /*0022*/ 	.short	0x0008
        /*0024*/ 	.byte	0x00, 0xf5, 0x21, 0x00


	//----- nvinfo : EIATTR_KPARAM_INFO
	.align		4
.L_11:
        /*0028*/ 	.byte	0x04, 0x17
        /*002a*/ 	.short	(.L_13 - .L_12)
.L_12:
        /*002c*/ 	.word	0x00000000
        /*0030*/ 	.short	0x0000
        /*0032*/ 	.short	0x0000
        /*0034*/ 	.byte	0x00, 0xf5, 0x21, 0x00


	//----- nvinfo : EIATTR_SPARSE_MMA_MASK
	.align		4
.L_13:
        /*0038*/ 	.byte	0x03, 0x50
        /*003a*/ 	.short	0x0000


	//----- nvinfo : EIATTR_MAXREG_COUNT
	.align		4
        /*003c*/ 	.byte	0x03, 0x1b
        /*003e*/ 	.short	0x00ff


	//----- nvinfo : EIATTR_MERCURY_ISA_VERSION
	.align		4
        /*0040*/ 	.byte	0x03, 0x5f
        /*0042*/ 	.short	0x0101


	//----- nvinfo : EIATTR_VRC_CTA_INIT_COUNT
	.align		4
        /*0044*/ 	.byte	0x02, 0x4a
	.zero		1
	.zero		1


	//----- nvinfo : EIATTR_EXIT_INSTR_OFFSETS
	.align		4
        /*0048*/ 	.byte	0x04, 0x1c
        /*004a*/ 	.short	(.L_15 - .L_14)


	//   ....[0]....
.L_14:
        /*004c*/ 	.word	0x00000100


	//----- nvinfo : EIATTR_CBANK_PARAM_SIZE
	.align		4
.L_15:
        /*0050*/ 	.byte	0x03, 0x19
        /*0052*/ 	.short	0x0018


	//----- nvinfo : EIATTR_PARAM_CBANK
	.align		4
        /*0054*/ 	.byte	0x04, 0x0a
        /*0056*/ 	.short	(.L_17 - .L_16)
	.align		4
.L_16:
        /*0058*/ 	.word	index@(.nv.constant0._Z6kernelPiS_S_)
        /*005c*/ 	.short	0x0380
        /*005e*/ 	.short	0x0018


	//----- nvinfo : EIATTR_SW_WAR
	.align		4
.L_17:
        /*0060*/ 	.byte	0x04, 0x36
        /*0062*/ 	.short	(.L_19 - .L_18)
.L_18:
        /*0064*/ 	.word	0x00000008
.L_19:


//--------------------- .nv.callgraph             --------------------------
	.section	.nv.callgraph,"",@"SHT_CUDA_CALLGRAPH"
	.align	4
	.sectionentsize	8
	.align		4
        /*0000*/ 	.word	0x00000000
	.align		4
        /*0004*/ 	.word	0xffffffff
	.align		4
        /*0008*/ 	.word	0x00000000
	.align		4
        /*000c*/ 	.word	0xfffffffe
	.align		4
        /*0010*/ 	.word	0x00000000
	.align		4
        /*0014*/ 	.word	0xfffffffd
	.align		4
        /*0018*/ 	.word	0x00000000
	.align		4
        /*001c*/ 	.word	0xfffffffc


//--------------------- .text._Z6kernelPiS_S_     --------------------------
	.section	.text._Z6kernelPiS_S_,"ax",@progbits
	.align	128
        .global         _Z6kernelPiS_S_
        .type           _Z6kernelPiS_S_,@function
        .size           _Z6kernelPiS_S_,(.L_x_1 - _Z6kernelPiS_S_)
        .other          _Z6kernelPiS_S_,@"STO_CUDA_ENTRY STV_DEFAULT"
_Z6kernelPiS_S_:
.text._Z6kernelPiS_S_:
[----:B------:R-:W-:Y:S01]  /*0000*/  LDC R1, c[0x0][0x37c] ;  /* 0x0000df00ff017b82 */ /* 0x000fe20000000800 */
[----:B------:R-:W0:Y:S07]  /*0010*/  S2R R0, SR_TID.X ;  /* 0x0000000000007919 */ /* 0x000e2e0000002100 */
[----:B------:R-:W0:Y:S01]  /*0020*/  S2UR UR6, SR_CTAID.X ;  /* 0x00000000000679c3 */ /* 0x000e220000002500 */
[----:B------:R-:W1:Y:S07]  /*0030*/  LDCU.64 UR4, c[0x0][0x358] ;  /* 0x00006b00ff0477ac */ /* 0x000e6e0008000a00 */
[----:B------:R-:W0:Y:S08]  /*0040*/  LDC R9, c[0x0][0x360] ;  /* 0x0000d800ff097b82 */ /* 0x000e300000000800 */
[----:B------:R-:W2:Y:S08]  /*0050*/  LDC.64 R2, c[0x0][0x380] ;  /* 0x0000e000ff027b82 */ /* 0x000eb00000000a00 */
[----:B------:R-:W3:Y:S01]  /*0060*/  LDC.64 R4, c[0x0][0x388] ;  /* 0x0000e200ff047b82 */ /* 0x000ee20000000a00 */
[----:B0-----:R-:W-:-:S07]  /*0070*/  IMAD R9, R9, UR6, R0 ;  /* 0x0000000609097c24 */ /* 0x001fce000f8e0200 */
[----:B------:R-:W0:Y:S01]  /*0080*/  LDC.64 R6, c[0x0][0x390] ;  /* 0x0000e400ff067b82 */ /* 0x000e220000000a00 */
[----:B--2---:R-:W-:-:S06]  /*0090*/  IMAD.WIDE R2, R9, 0x4, R2 ;  /* 0x0000000409027825 */ /* 0x004fcc00078e0202 */
[----:B-1----:R-:W2:Y:S01]  /*00a0*/  LDG.E R2, desc[UR4][R2.64] ;  /* 0x0000000402027981 */ /* 0x002ea2000c1e1900 */
[----:B---3--:R-:W-:-:S06]  /*00b0*/  IMAD.WIDE R4, R9, 0x4, R4 ;  /* 0x0000000409047825 */ /* 0x008fcc00078e0204 */
[----:B------:R-:W2:Y:S01]  /*00c0*/  LDG.E R5, desc[UR4][R4.64] ;  /* 0x0000000404057981 */ /* 0x000ea2000c1e1900 */
[----:B0-----:R-:W-:Y:S01]  /*00d0*/  IMAD.WIDE R6, R9, 0x4, R6 ;  /* 0x0000000409067825 */ /* 0x001fe200078e0206 */
[----:B--2---:R-:W-:-:S05]  /*00e0*/  IADD3 R9, PT, PT, R2, R5, RZ ;  /* 0x0000000502097210 */ /* 0x004fca0007ffe0ff */
[----:B------:R-:W-:Y:S01]  /*00f0*/  STG.E desc[UR4][R6.64], R9 ;  /* 0x0000000906007986 */ /* 0x000fe2000c101904 */
[----:B------:R-:W-:Y:S05]  /*0100*/  EXIT ;  /* 0x000000000000794d */ /* 0x000fea0003800000 */
.L_x_0:
[----:B------:R-:W-:-:S00]  /*0110*/  BRA `(.L_x_0) ;  /* 0xfffffffc00fc7947 */ /* 0x000fc0000383ffff */
[----:B------:R-:W-:-:S00]  /*0120*/  NOP ;  /* 0x0000000000007918 */ /* 0x000fc00000000000 */
        /* <DEDUP_REMOVED lines=13> */
.L_x_1:


//--------------------- .nv.shared.reserved.0     --------------------------
	.section	.nv.shared.reserved.0,"aw",@nobits
	.weak		__nv_reservedSMEM_offset_0_alias
	.size		__nv_reservedSMEM_offset_0_alias, 0, 64
	.other		__nv_reservedSMEM_offset_0_alias,@"STO_CUDA_RESERVED_SHARED STV_DEFAULT"
__nv_reservedSMEM_offset_0_alias:
	.zero		0
	.zero		64


//--------------------- .nv.constant0._Z6kernelPiS_S_ --------------------------
	.section	.nv.constant0._Z6kernelPiS_S_,"a",@progbits
	.sectionflags	@""
	.align	4
.nv.constant0._Z6kernelPiS_S_:
	.zero		920


//--------------------- SYMBOLS --------------------------

	.type		.nv.reservedSmem.offset0,@object
	.size		.nv.reservedSmem.offset0,0x4
